	.headerflags	@"EF_CUDA_TEXMODE_UNIFIED EF_CUDA_64BIT_ADDRESS EF_CUDA_ACCELERATORS EF_CUDA_SM90 EF_CUDA_VIRTUAL_SM(EF_CUDA_SM90)"
	.elftype	@"ET_EXEC"


//--------------------- .nv.info                  --------------------------
	.section	.nv.info,"",@"SHT_CUDA_INFO"
	.align	4


	//----- nvinfo : EIATTR_REGCOUNT
	.align		4
        /*0000*/ 	.byte	0x04, 0x2f
        /*0002*/ 	.short	(.L_1 - .L_0)
	.align		4
.L_0:
        /*0004*/ 	.word	index@(triton_poi_fused_mean_mul_sigmoid_51)
        /*0008*/ 	.word	0x00000012


	//----- nvinfo : EIATTR_MIN_STACK_SIZE
	.align		4
.L_1:
        /*000c*/ 	.byte	0x04, 0x12
        /*000e*/ 	.short	(.L_3 - .L_2)
	.align		4
.L_2:
        /*0010*/ 	.word	index@(triton_poi_fused_mean_mul_sigmoid_51)
        /*0014*/ 	.word	0x00000000


	//----- nvinfo : EIATTR_FRAME_SIZE
	.align		4
.L_3:
        /*0018*/ 	.byte	0x04, 0x11
        /*001a*/ 	.short	(.L_5 - .L_4)
	.align		4
.L_4:
        /*001c*/ 	.word	index@(triton_poi_fused_mean_mul_sigmoid_51)
        /*0020*/ 	.word	0x00000000


	//----- nvinfo : EIATTR_MIN_STACK_SIZE
	.align		4
.L_5:
        /*0024*/ 	.byte	0x04, 0x12
        /*0026*/ 	.short	(.L_7 - .L_6)
	.align		4
.L_6:
        /*0028*/ 	.word	index@(triton_poi_fused_mean_mul_sigmoid_51)
        /*002c*/ 	.word	0x00000000
.L_7:


//--------------------- .nv.info.triton_poi_fused_mean_mul_sigmoid_51 --------------------------
	.section	.nv.info.triton_poi_fused_mean_mul_sigmoid_51,"",@"SHT_CUDA_INFO"
	.sectionflags	@""
	.align	4


	//----- nvinfo : EIATTR_CUDA_API_VERSION
	.align		4
        /*0000*/ 	.byte	0x04, 0x37
        /*0002*/ 	.short	(.L_9 - .L_8)
.L_8:
        /*0004*/ 	.word	0x0000007c


	//----- nvinfo : EIATTR_KPARAM_INFO
	.align		4
.L_9:
        /*0008*/ 	.byte	0x04, 0x17
        /*000a*/ 	.short	(.L_11 - .L_10)
.L_10:
        /*000c*/ 	.word	0x00000000
        /*0010*/ 	.short	0x0002
        /*0012*/ 	.short	0x0010
        /*0014*/ 	.byte	0x00, 0xf0, 0x11, 0x00


	//----- nvinfo : EIATTR_KPARAM_INFO
	.align		4
.L_11:
        /*0018*/ 	.byte	0x04, 0x17
        /*001a*/ 	.short	(.L_13 - .L_12)
.L_12:
        /*001c*/ 	.word	0x00000000
        /*0020*/ 	.short	0x0001
        /*0022*/ 	.short	0x0008
        /*0024*/ 	.byte	0x00, 0xf4, 0x21, 0x00


	//----- nvinfo : EIATTR_KPARAM_INFO
	.align		4
.L_13:
        /*0028*/ 	.byte	0x04, 0x17
        /*002a*/ 	.short	(.L_15 - .L_14)
.L_14:
        /*002c*/ 	.word	0x00000000
        /*0030*/ 	.short	0x0000
        /*0032*/ 	.short	0x0000
        /*0034*/ 	.byte	0x00, 0xf4, 0x21, 0x00


	//----- nvinfo : EIATTR_SPARSE_MMA_MASK
	.align		4
.L_15:
        /*0038*/ 	.byte	0x03, 0x50
        /*003a*/ 	.short	0x0000


	//----- nvinfo : EIATTR_MAXREG_COUNT
	.align		4
        /*003c*/ 	.byte	0x03, 0x1b
        /*003e*/ 	.short	0x00ff


	//----- nvinfo : EIATTR_EXIT_INSTR_OFFSETS
	.align		4
        /*0040*/ 	.byte	0x04, 0x1c
        /*0042*/ 	.short	(.L_17 - .L_16)


	//   ....[0]....
.L_16:
        /*0044*/ 	.word	0x00000500


	//----- nvinfo : EIATTR_REQNTID
	.align		4
.L_17:
        /*0048*/ 	.byte	0x04, 0x10
        /*004a*/ 	.short	(.L_19 - .L_18)
.L_18:
        /*004c*/ 	.word	0x00000080
        /*0050*/ 	.word	0x00000001
        /*0054*/ 	.word	0x00000001


	//----- nvinfo : EIATTR_CBANK_PARAM_SIZE
	.align		4
.L_19:
        /*0058*/ 	.byte	0x03, 0x19
        /*005a*/ 	.short	0x0014


	//----- nvinfo : EIATTR_PARAM_CBANK
	.align		4
        /*005c*/ 	.byte	0x04, 0x0a
        /*005e*/ 	.short	(.L_21 - .L_20)
	.align		4
.L_20:
        /*0060*/ 	.word	index@(.nv.constant0.triton_poi_fused_mean_mul_sigmoid_51)
        /*0064*/ 	.short	0x0210
        /*0066*/ 	.short	0x0014


	//----- nvinfo : EIATTR_SW_WAR
	.align		4
.L_21:
        /*0068*/ 	.byte	0x04, 0x36
        /*006a*/ 	.short	(.L_23 - .L_22)
.L_22:
        /*006c*/ 	.word	0x00000008
.L_23:


//--------------------- .nv.callgraph             --------------------------
	.section	.nv.callgraph,"",@"SHT_CUDA_CALLGRAPH"
	.align	4
	.sectionentsize	8
	.align		4
        /*0000*/ 	.word	0x00000000
	.align		4
        /*0004*/ 	.word	0xffffffff
	.align		4
        /*0008*/ 	.word	0x00000000
	.align		4
        /*000c*/ 	.word	0xfffffffe
	.align		4
        /*0010*/ 	.word	0x00000000
	.align		4
        /*0014*/ 	.word	0xfffffffd
	.align		4
        /*0018*/ 	.word	0x00000000
	.align		4
        /*001c*/ 	.word	0xfffffffc


//--------------------- .text.triton_poi_fused_mean_mul_sigmoid_51 --------------------------
	.section	.text.triton_poi_fused_mean_mul_sigmoid_51,"ax",@progbits
	.align	128
        .global         triton_poi_fused_mean_mul_sigmoid_51
        .type           triton_poi_fused_mean_mul_sigmoid_51,@function
        .size           triton_poi_fused_mean_mul_sigmoid_51,(.L_x_1 - triton_poi_fused_mean_mul_sigmoid_51)
        .other          triton_poi_fused_mean_mul_sigmoid_51,@"STO_CUDA_ENTRY STV_DEFAULT"
triton_poi_fused_mean_mul_sigmoid_51:
.text.triton_poi_fused_mean_mul_sigmoid_51:
[----:B------:R-:W-:Y:S01]  /*0000*/  LDC R1, c[0x0][0x28] ;  /* 0x00000a00ff017b82 */ /* 0x000fe20000000800 */
[----:B------:R-:W1:Y:S01]  /*0010*/  S2R R0, SR_TID.X ;  /* 0x0000000000007919 */ /* 0x000e620000002100 */
[----:B------:R-:W-:Y:S01]  /*0020*/  ULDC.64 UR4, c[0x0][0x208] ;  /* 0x0000820000047ab9 */ /* 0x000fe20000000a00 */
[----:B------:R-:W2:Y:S01]  /*0030*/  S2R R3, SR_CTAID.X ;  /* 0x0000000000037919 */ /* 0x000ea20000002500 */
[----:B-1----:R-:W-:-:S04]  /*0040*/  LOP3.LUT R0, R0, 0x7f, RZ, 0xc0, !PT ;  /* 0x0000007f00007812 */ /* 0x002fc800078ec0ff */
[----:B--2---:R-:W-:Y:S02]  /*0050*/  LEA R0, R3, R0, 0x7 ;  /* 0x0000000003007211 */ /* 0x004fe400078e38ff */
[----:B------:R-:W1:Y:S03]  /*0060*/  LDC.64 R2, c[0x0][0x210] ;  /* 0x00008400ff027b82 */ /* 0x000e660000000a00 */
[----:B------:R-:W-:-:S05]  /*0070*/  IMAD.HI R4, R0, 0x2aaaaaab, RZ ;  /* 0x2aaaaaab00047827 */ /* 0x000fca00078e02ff */
[----:B------:R-:W-:-:S04]  /*0080*/  SHF.R.U32.HI R5, RZ, 0x1f, R4 ;  /* 0x0000001fff057819 */ /* 0x000fc80000011604 */
[----:B------:R-:W-:-:S05]  /*0090*/  LEA.HI.SX32 R5, R4, R5, 0x17 ;  /* 0x0000000504057211 */ /* 0x000fca00078fbaff */
[----:B------:R-:W-:-:S04]  /*00a0*/  IMAD R4, R5, -0xc00, R0 ;  /* 0xfffff40005047824 */ /* 0x000fc800078e0200 */
[----:B------:R-:W-:-:S05]  /*00b0*/  IMAD R7, R5, 0x3000, R4 ;  /* 0x0000300005077824 */ /* 0x000fca00078e0204 */
[----:B------:R-:W-:-:S05]  /*00c0*/  IADD3 R11, R7, 0xc00, RZ ;  /* 0x00000c00070b7810 */ /* 0x000fca0007ffe0ff */
[----:B-1----:R-:W-:Y:S01]  /*00d0*/  IMAD.WIDE R10, R11, 0x4, R2 ;  /* 0x000000040b0a7825 */ /* 0x002fe200078e0202 */
[----:B------:R-:W-:-:S04]  /*00e0*/  IADD3 R13, R7, 0x1800, RZ ;  /* 0x00001800070d7810 */ /* 0x000fc80007ffe0ff */
[----:B------:R-:W2:Y:S01]  /*00f0*/  LDG.E R4, desc[UR4][R10.64] ;  /* 0x000000040a047981 */ /* 0x000ea2000c1e1900 */
[----:B------:R-:W-:Y:S01]  /*0100*/  IMAD.WIDE R8, R7, 0x4, R2 ;  /* 0x0000000407087825 */ /* 0x000fe200078e0202 */
[----:B------:R-:W-:-:S03]  /*0110*/  IADD3 R7, R7, 0x2400, RZ ;  /* 0x0000240007077810 */ /* 0x000fc60007ffe0ff */
[--C-:B------:R-:W-:Y:S01]  /*0120*/  IMAD.WIDE R12, R13, 0x4, R2.reuse ;  /* 0x000000040d0c7825 */ /* 0x100fe200078e0202 */
[----:B------:R-:W3:Y:S03]  /*0130*/  LDG.E R5, desc[UR4][R8.64] ;  /* 0x0000000408057981 */ /* 0x000ee6000c1e1900 */
[----:B------:R-:W-:Y:S01]  /*0140*/  IMAD.WIDE R2, R7, 0x4, R2 ;  /* 0x0000000407027825 */ /* 0x000fe200078e0202 */
[----:B------:R-:W4:Y:S04]  /*0150*/  LDG.E R6, desc[UR4][R12.64] ;  /* 0x000000040c067981 */ /* 0x000f28000c1e1900 */
[----:B------:R-:W5:Y:S01]  /*0160*/  LDG.E R7, desc[UR4][R2.64] ;  /* 0x0000000402077981 */ /* 0x000f62000c1e1900 */
[----:B--2---:R-:W-:-:S04]  /*0170*/  FADD R14, RZ, -R4 ;  /* 0x80000004ff0e7221 */ /* 0x004fc80000000000 */
[----:B------:R-:W-:Y:S01]  /*0180*/  FMUL R14, R14, 1.4426950216293334961 ;  /* 0x3fb8aa3b0e0e7820 */ /* 0x000fe20000400000 */
[----:B---3--:R-:W-:-:S04]  /*0190*/  FADD R10, RZ, -R5 ;  /* 0x80000005ff0a7221 */ /* 0x008fc80000000000 */
[----:B------:R-:W-:Y:S01]  /*01a0*/  FSETP.GEU.AND P3, PT, R14, -126, PT ;  /* 0xc2fc00000e00780b */ /* 0x000fe20003f6e000 */
[----:B------:R-:W-:Y:S01]  /*01b0*/  FMUL R10, R10, 1.4426950216293334961 ;  /* 0x3fb8aa3b0a0a7820 */ /* 0x000fe20000400000 */
[----:B----4-:R-:W-:-:S04]  /*01c0*/  FADD R8, RZ, -R6 ;  /* 0x80000006ff087221 */ /* 0x010fc80000000000 */
[----:B------:R-:W-:Y:S01]  /*01d0*/  FSETP.GEU.AND P0, PT, R10, -126, PT ;  /* 0xc2fc00000a00780b */ /* 0x000fe20003f0e000 */
[----:B------:R-:W-:Y:S01]  /*01e0*/  FMUL R11, R8, 1.4426950216293334961 ;  /* 0x3fb8aa3b080b7820 */ /* 0x000fe20000400000 */
[----:B-----5:R-:W-:-:S04]  /*01f0*/  FADD R8, RZ, -R7 ;  /* 0x80000007ff087221 */ /* 0x020fc80000000000 */
[----:B------:R-:W-:Y:S01]  /*0200*/  FMUL R13, R8, 1.4426950216293334961 ;  /* 0x3fb8aa3b080d7820 */ /* 0x000fe20000400000 */
[----:B------:R-:W-:Y:S01]  /*0210*/  @!P3 FMUL R14, R14, 0.5 ;  /* 0x3f0000000e0eb820 */ /* 0x000fe20000400000 */
[----:B------:R-:W-:-:S03]  /*0220*/  FSETP.GEU.AND P1, PT, R11, -126, PT ;  /* 0xc2fc00000b00780b */ /* 0x000fc60003f2e000 */
[----:B------:R-:W1:Y:S01]  /*0230*/  MUFU.EX2 R3, R14 ;  /* 0x0000000e00037308 */ /* 0x000e620000000800 */
[----:B------:R-:W-:Y:S01]  /*0240*/  FSETP.GEU.AND P2, PT, R13, -126, PT ;  /* 0xc2fc00000d00780b */ /* 0x000fe20003f4e000 */
[----:B------:R-:W-:-:S06]  /*0250*/  @!P0 FMUL R10, R10, 0.5 ;  /* 0x3f0000000a0a8820 */ /* 0x000fcc0000400000 */
[----:B------:R2:W3:Y:S02]  /*0260*/  MUFU.EX2 R2, R10 ;  /* 0x0000000a00027308 */ /* 0x0004e40000000800 */
[----:B------:R-:W-:-:S04]  /*0270*/  @!P1 FMUL R11, R11, 0.5 ;  /* 0x3f0000000b0b9820 */ /* 0x000fc80000400000 */
[----:B------:R-:W-:Y:S01]  /*0280*/  @!P2 FMUL R13, R13, 0.5 ;  /* 0x3f0000000d0da820 */ /* 0x000fe20000400000 */
[----:B-1----:R-:W-:Y:S01]  /*0290*/  @!P3 FMUL R3, R3, R3 ;  /* 0x000000030303b220 */ /* 0x002fe20000400000 */
[----:B------:R-:W1:Y:S01]  /*02a0*/  MUFU.EX2 R12, R11 ;  /* 0x0000000b000c7308 */ /* 0x000e620000000800 */
[----:B--2---:R-:W-:Y:S02]  /*02b0*/  HFMA2.MMA R10, -RZ, RZ, 1.625, 0 ;  /* 0x3e800000ff0a7435 */ /* 0x004fe400000001ff */
[----:B------:R-:W-:Y:S01]  /*02c0*/  FADD R9, R3, 1 ;  /* 0x3f80000003097421 */ /* 0x000fe20000000000 */
[----:B---3--:R-:W-:-:S04]  /*02d0*/  @!P0 FMUL R2, R2, R2 ;  /* 0x0000000202028220 */ /* 0x008fc80000400000 */
[----:B------:R-:W2:Y:S01]  /*02e0*/  MUFU.EX2 R15, R13 ;  /* 0x0000000d000f7308 */ /* 0x000ea20000000800 */
[----:B------:R-:W-:Y:S01]  /*02f0*/  FSETP.GT.AND P0, PT, R9, 8.50705917302346158658e+37, PT ;  /* 0x7e8000000900780b */ /* 0x000fe20003f04000 */
[----:B------:R-:W-:-:S03]  /*0300*/  FADD R8, R2, 1 ;  /* 0x3f80000002087421 */ /* 0x000fc60000000000 */
[----:B------:R-:W-:Y:S01]  /*0310*/  FSEL R2, R10, 1, P0 ;  /* 0x3f8000000a027808 */ /* 0x000fe20000000000 */
[----:B-1----:R-:W-:Y:S01]  /*0320*/  @!P1 FMUL R12, R12, R12 ;  /* 0x0000000c0c0c9220 */ /* 0x002fe20000400000 */
[----:B------:R-:W-:-:S03]  /*0330*/  FSETP.GT.AND P1, PT, R8, 8.50705917302346158658e+37, PT ;  /* 0x7e8000000800780b */ /* 0x000fc60003f24000 */
[----:B------:R-:W-:-:S04]  /*0340*/  FADD R12, R12, 1 ;  /* 0x3f8000000c0c7421 */ /* 0x000fc80000000000 */
[----:B------:R-:W-:Y:S01]  /*0350*/  @P0 FMUL R9, R9, 0.25 ;  /* 0x3e80000009090820 */ /* 0x000fe20000400000 */
[----:B--2---:R-:W-:Y:S01]  /*0360*/  @!P2 FMUL R15, R15, R15 ;  /* 0x0000000f0f0fa220 */ /* 0x004fe20000400000 */
[----:B------:R-:W-:-:S03]  /*0370*/  FSETP.GT.AND P2, PT, R12, 8.50705917302346158658e+37, PT ;  /* 0x7e8000000c00780b */ /* 0x000fc60003f44000 */
[----:B------:R-:W-:Y:S01]  /*0380*/  FADD R15, R15, 1 ;  /* 0x3f8000000f0f7421 */ /* 0x000fe20000000000 */
[----:B------:R-:W1:Y:S01]  /*0390*/  MUFU.RCP R9, R9 ;  /* 0x0000000900097308 */ /* 0x000e620000001000 */
[----:B------:R-:W-:-:S03]  /*03a0*/  @P1 FMUL R8, R8, 0.25 ;  /* 0x3e80000008081820 */ /* 0x000fc60000400000 */
[----:B------:R-:W-:-:S04]  /*03b0*/  FSETP.GT.AND P3, PT, R15, 8.50705917302346158658e+37, PT ;  /* 0x7e8000000f00780b */ /* 0x000fc80003f64000 */
[----:B------:R-:W2:Y:S01]  /*03c0*/  MUFU.RCP R8, R8 ;  /* 0x0000000800087308 */ /* 0x000ea20000001000 */
[----:B------:R-:W-:Y:S01]  /*03d0*/  @P2 FMUL R12, R12, 0.25 ;  /* 0x3e8000000c0c2820 */ /* 0x000fe20000400000 */
[----:B-1----:R-:W-:-:S06]  /*03e0*/  FMUL R11, R9, R2 ;  /* 0x00000002090b7220 */ /* 0x002fcc0000400000 */
[----:B------:R-:W1:Y:S01]  /*03f0*/  MUFU.RCP R12, R12 ;  /* 0x0000000c000c7308 */ /* 0x000e620000001000 */
[----:B------:R-:W-:Y:S01]  /*0400*/  @P3 FMUL R15, R15, 0.25 ;  /* 0x3e8000000f0f3820 */ /* 0x000fe20000400000 */
[----:B------:R-:W3:Y:S01]  /*0410*/  LDC.64 R2, c[0x0][0x218] ;  /* 0x00008600ff027b82 */ /* 0x000ee20000000a00 */
[----:B------:R-:W-:Y:S01]  /*0420*/  FSEL R9, R10, 1, P1 ;  /* 0x3f8000000a097808 */ /* 0x000fe20000800000 */
[----:B------:R-:W-:-:S04]  /*0430*/  FMUL R4, R4, R11 ;  /* 0x0000000b04047220 */ /* 0x000fc80000400000 */
[----:B------:R-:W4:Y:S01]  /*0440*/  MUFU.RCP R15, R15 ;  /* 0x0000000f000f7308 */ /* 0x000f220000001000 */
[----:B--2---:R-:W-:Y:S01]  /*0450*/  FMUL R8, R8, R9 ;  /* 0x0000000908087220 */ /* 0x004fe20000400000 */
[C---:B------:R-:W-:Y:S02]  /*0460*/  FSEL R9, R10.reuse, 1, P2 ;  /* 0x3f8000000a097808 */ /* 0x040fe40001000000 */
[----:B------:R-:W-:Y:S01]  /*0470*/  FSEL R10, R10, 1, P3 ;  /* 0x3f8000000a0a7808 */ /* 0x000fe20001800000 */
[----:B------:R-:W-:Y:S02]  /*0480*/  FFMA R5, R5, R8, R4 ;  /* 0x0000000805057223 */ /* 0x000fe40000000004 */
[----:B-1----:R-:W-:-:S04]  /*0490*/  FMUL R9, R12, R9 ;  /* 0x000000090c097220 */ /* 0x002fc80000400000 */
[----:B------:R-:W-:Y:S01]  /*04a0*/  FFMA R6, R6, R9, R5 ;  /* 0x0000000906067223 */ /* 0x000fe20000000005 */
[----:B----4-:R-:W-:Y:S01]  /*04b0*/  FMUL R10, R15, R10 ;  /* 0x0000000a0f0a7220 */ /* 0x010fe20000400000 */
[----:B---3--:R-:W-:-:S04]  /*04c0*/  IMAD.WIDE R2, R0, 0x4, R2 ;  /* 0x0000000400027825 */ /* 0x008fc800078e0202 */
[----:B------:R-:W-:-:S04]  /*04d0*/  FFMA R6, R7, R10, R6 ;  /* 0x0000000a07067223 */ /* 0x000fc80000000006 */
[----:B------:R-:W-:-:S05]  /*04e0*/  FMUL R5, R6, 0.25 ;  /* 0x3e80000006057820 */ /* 0x000fca0000400000 */
[----:B------:R-:W-:Y:S01]  /*04f0*/  STG.E desc[UR4][R2.64], R5 ;  /* 0x0000000502007986 */ /* 0x000fe2000c101904 */
[----:B------:R-:W-:Y:S05]  /*0500*/  EXIT ;  /* 0x000000000000794d */ /* 0x000fea0003800000 */
.L_x_0:
[----:B------:R-:W-:-:S00]  /*0510*/  BRA `(.L_x_0) ;  /* 0xfffffffc00fc7947 */ /* 0x000fc0000383ffff */
[----:B------:R-:W-:-:S00]  /*0520*/  NOP ;  /* 0x0000000000007918 */ /* 0x000fc00000000000 */
        /* <DEDUP_REMOVED lines=13> */
.L_x_1:


//--------------------- .nv.constant0.triton_poi_fused_mean_mul_sigmoid_51 --------------------------
	.section	.nv.constant0.triton_poi_fused_mean_mul_sigmoid_51,"a",@progbits
	.sectionflags	@""
	.align	4
.nv.constant0.triton_poi_fused_mean_mul_sigmoid_51:
	.zero		548
